//
// Generated by NVIDIA NVVM Compiler
//
// Compiler Build ID: CL-36424714
// Cuda compilation tools, release 13.0, V13.0.88
// Based on NVVM 20.0.0
//

.version 9.0
.target sm_100
.address_size 64

	// .globl	_Z6vecAddPfS_S_

.visible .entry _Z6vecAddPfS_S_(
	.param .u64 .ptr .align 1 _Z6vecAddPfS_S__param_0,
	.param .u64 .ptr .align 1 _Z6vecAddPfS_S__param_1,
	.param .u64 .ptr .align 1 _Z6vecAddPfS_S__param_2
)
{
	.reg .b32 	%r<5>;
	.reg .b32 	%f<4>;
	.reg .b64 	%rd<11>;

	ld.param.u64 	%rd1, [_Z6vecAddPfS_S__param_0];
	ld.param.u64 	%rd2, [_Z6vecAddPfS_S__param_1];
	ld.param.u64 	%rd3, [_Z6vecAddPfS_S__param_2];
	cvta.to.global.u64 	%rd4, %rd3;
	cvta.to.global.u64 	%rd5, %rd2;
	cvta.to.global.u64 	%rd6, %rd1;
	mov.u32 	%r1, %ctaid.x;
	mov.u32 	%r2, %ntid.x;
	mov.u32 	%r3, %tid.x;
	mad.lo.s32 	%r4, %r1, %r2, %r3;
	mul.wide.s32 	%rd7, %r4, 4;
	add.s64 	%rd8, %rd6, %rd7;
	ld.global.f32 	%f1, [%rd8];
	add.s64 	%rd9, %rd5, %rd7;
	ld.global.f32 	%f2, [%rd9];
	add.f32 	%f3, %f1, %f2;
	add.s64 	%rd10, %rd4, %rd7;
	st.global.f32 	[%rd10], %f3;
	ret;

}
	// .globl	_Z6vecMulPfS_fS_iPi
.visible .entry _Z6vecMulPfS_fS_iPi(
	.param .u64 .ptr .align 1 _Z6vecMulPfS_fS_iPi_param_0,
	.param .u64 .ptr .align 1 _Z6vecMulPfS_fS_iPi_param_1,
	.param .f32 _Z6vecMulPfS_fS_iPi_param_2,
	.param .u64 .ptr .align 1 _Z6vecMulPfS_fS_iPi_param_3,
	.param .u32 _Z6vecMulPfS_fS_iPi_param_4,
	.param .u64 .ptr .align 1 _Z6vecMulPfS_fS_iPi_param_5
)
{
	.reg .b32 	%r<4>;
	.reg .b32 	%f<9>;
	.reg .b64 	%rd<14>;

	ld.param.u64 	%rd1, [_Z6vecMulPfS_fS_iPi_param_0];
	ld.param.u64 	%rd2, [_Z6vecMulPfS_fS_iPi_param_1];
	ld.param.f32 	%f1, [_Z6vecMulPfS_fS_iPi_param_2];
	ld.param.u64 	%rd3, [_Z6vecMulPfS_fS_iPi_param_3];
	ld.param.u32 	%r1, [_Z6vecMulPfS_fS_iPi_param_4];
	ld.param.u64 	%rd4, [_Z6vecMulPfS_fS_iPi_param_5];
	cvta.to.global.u64 	%rd5, %rd3;
	cvta.to.global.u64 	%rd6, %rd4;
	cvta.to.global.u64 	%rd7, %rd2;
	cvta.to.global.u64 	%rd8, %rd1;
	mov.u32 	%r2, %tid.x;
	mul.wide.u32 	%rd9, %r2, 4;
	add.s64 	%rd10, %rd8, %rd9;
	ld.global.f32 	%f2, [%rd10];
	add.s64 	%rd11, %rd7, %rd9;
	ld.global.f32 	%f3, [%rd11];
	fma.rn.f32 	%f4, %f2, %f3, %f1;
	cvt.rn.f32.s32 	%f5, %r1;
	add.f32 	%f6, %f4, %f5;
	add.s64 	%rd12, %rd6, %rd9;
	ld.global.u32 	%r3, [%rd12];
	cvt.rn.f32.s32 	%f7, %r3;
	add.f32 	%f8, %f6, %f7;
	add.s64 	%rd13, %rd5, %rd9;
	st.global.f32 	[%rd13], %f8;
	ret;

}


// ===== COMPILED SASS (sm_100) =====

	.target	sm_100

	.elftype	@"ET_EXEC"


//--------------------- .note.nv.tkinfo           --------------------------
	.section	.note.nv.tkinfo,"",@"SHT_NOTE"
	.sectionflags	@"SHF_NOTE_NV_TKINFO"
	.tkinfo
        /*0018*/ 	.word	0x00000002
        /*0030*/ 	.string	""
        /*0030*/ 	.string	"ptxas"
        /*0030*/ 	.string	"Cuda compilation tools, release 13.0, V13.0.88"
        /*0030*/ 	.string	"Build cuda_13.0.r13.0/compiler.36424714_0"
        /*0030*/ 	.string	"-arch sm_100 -m 64 "



//--------------------- .note.nv.cuinfo           --------------------------
	.section	.note.nv.cuinfo,"",@"SHT_NOTE"
	.sectionflags	@"SHF_NOTE_NV_CUINFO"
        /*0018*/ 	.short	0x0002
        /*001a*/ 	.short	0x0064
        /*001c*/ 	.short	0x0082
	.zero		2


//--------------------- .nv.info                  --------------------------
	.section	.nv.info,"",@"SHT_CUDA_INFO"
	.align	4


	//----- nvinfo : EIATTR_REGCOUNT
	.align		4
        /*0000*/ 	.byte	0x04, 0x2f
        /*0002*/ 	.short	(.L_1 - .L_0)
	.align		4
.L_0:
        /*0004*/ 	.word	index@(_Z6vecAddPfS_S_)
        /*0008*/ 	.word	0x0000000c


	//----- nvinfo : EIATTR_FRAME_SIZE
	.align		4
.L_1:
        /*000c*/ 	.byte	0x04, 0x11
        /*000e*/ 	.short	(.L_3 - .L_2)
	.align		4
.L_2:
        /*0010*/ 	.word	index@(_Z6vecAddPfS_S_)
        /*0014*/ 	.word	0x00000000


	//----- nvinfo : EIATTR_REGCOUNT
	.align		4
.L_3:
        /*0018*/ 	.byte	0x04, 0x2f
        /*001a*/ 	.short	(.L_5 - .L_4)
	.align		4
.L_4:
        /*001c*/ 	.word	index@(_Z6vecMulPfS_fS_iPi)
        /*0020*/ 	.word	0x00000012


	//----- nvinfo : EIATTR_FRAME_SIZE
	.align		4
.L_5:
        /*0024*/ 	.byte	0x04, 0x11
        /*0026*/ 	.short	(.L_7 - .L_6)
	.align		4
.L_6:
        /*0028*/ 	.word	index@(_Z6vecMulPfS_fS_iPi)
        /*002c*/ 	.word	0x00000000


	//----- nvinfo : EIATTR_MIN_STACK_SIZE
	.align		4
.L_7:
        /*0030*/ 	.byte	0x04, 0x12
        /*0032*/ 	.short	(.L_9 - .L_8)
	.align		4
.L_8:
        /*0034*/ 	.word	index@(_Z6vecMulPfS_fS_iPi)
        /*0038*/ 	.word	0x00000000


	//----- nvinfo : EIATTR_MIN_STACK_SIZE
	.align		4
.L_9:
        /*003c*/ 	.byte	0x04, 0x12
        /*003e*/ 	.short	(.L_11 - .L_10)
	.align		4
.L_10:
        /*0040*/ 	.word	index@(_Z6vecAddPfS_S_)
        /*0044*/ 	.word	0x00000000
.L_11:


//--------------------- .nv.compat                --------------------------
	.section	.nv.compat,"",@"SHT_CUDA_COMPAT_INFO"
	.align	4
        /*0000*/ 	.byte	0x02, 0x09, 0x00, 0x00, 0x02, 0x02, 0x01, 0x00, 0x02, 0x05, 0x05, 0x00, 0x03, 0x07, 0x01, 0x01
        /*0010*/ 	.byte	0x02, 0x03, 0x00, 0x00, 0x02, 0x06, 0x01, 0x00, 0x04, 0x0b, 0x08, 0x00, 0x09, 0x00, 0x00, 0x00
        /*0020*/ 	.byte	0x00, 0x00, 0x00, 0x00


//--------------------- .nv.info._Z6vecMulPfS_fS_iPi --------------------------
	.section	.nv.info._Z6vecMulPfS_fS_iPi,"",@"SHT_CUDA_INFO"
	.sectionflags	@""
	.align	4


	//----- nvinfo : EIATTR_CUDA_API_VERSION
	.align		4
        /*0000*/ 	.byte	0x04, 0x37
        /*0002*/ 	.short	(.L_13 - .L_12)
.L_12:
        /*0004*/ 	.word	0x00000082


	//----- nvinfo : EIATTR_KPARAM_INFO
	.align		4
.L_13:
        /*0008*/ 	.byte	0x04, 0x17
        /*000a*/ 	.short	(.L_15 - .L_14)
.L_14:
        /*000c*/ 	.word	0x00000000
        /*0010*/ 	.short	0x0005
        /*0012*/ 	.short	0x0028
        /*0014*/ 	.byte	0x00, 0xf5, 0x21, 0x00


	//----- nvinfo : EIATTR_KPARAM_INFO
	.align		4
.L_15:
        /*0018*/ 	.byte	0x04, 0x17
        /*001a*/ 	.short	(.L_17 - .L_16)
.L_16:
        /*001c*/ 	.word	0x00000000
        /*0020*/ 	.short	0x0004
        /*0022*/ 	.short	0x0020
        /*0024*/ 	.byte	0x00, 0xf0, 0x11, 0x00


	//----- nvinfo : EIATTR_KPARAM_INFO
	.align		4
.L_17:
        /*0028*/ 	.byte	0x04, 0x17
        /*002a*/ 	.short	(.L_19 - .L_18)
.L_18:
        /*002c*/ 	.word	0x00000000
        /*0030*/ 	.short	0x0003
        /*0032*/ 	.short	0x0018
        /*0034*/ 	.byte	0x00, 0xf5, 0x21, 0x00


	//----- nvinfo : EIATTR_KPARAM_INFO
	.align		4
.L_19:
        /*0038*/ 	.byte	0x04, 0x17
        /*003a*/ 	.short	(.L_21 - .L_20)
.L_20:
        /*003c*/ 	.word	0x00000000
        /*0040*/ 	.short	0x0002
        /*0042*/ 	.short	0x0010
        /*0044*/ 	.byte	0x00, 0xf0, 0x11, 0x00


	//----- nvinfo : EIATTR_KPARAM_INFO
	.align		4
.L_21:
        /*0048*/ 	.byte	0x04, 0x17
        /*004a*/ 	.short	(.L_23 - .L_22)
.L_22:
        /*004c*/ 	.word	0x00000000
        /*0050*/ 	.short	0x0001
        /*0052*/ 	.short	0x0008
        /*0054*/ 	.byte	0x00, 0xf5, 0x21, 0x00


	//----- nvinfo : EIATTR_KPARAM_INFO
	.align		4
.L_23:
        /*0058*/ 	.byte	0x04, 0x17
        /*005a*/ 	.short	(.L_25 - .L_24)
.L_24:
        /*005c*/ 	.word	0x00000000
        /*0060*/ 	.short	0x0000
        /*0062*/ 	.short	0x0000
        /*0064*/ 	.byte	0x00, 0xf5, 0x21, 0x00


	//----- nvinfo : EIATTR_SPARSE_MMA_MASK
	.align		4
.L_25:
        /*0068*/ 	.byte	0x03, 0x50
        /*006a*/ 	.short	0x0000


	//----- nvinfo : EIATTR_MAXREG_COUNT
	.align		4
        /*006c*/ 	.byte	0x03, 0x1b
        /*006e*/ 	.short	0x00ff


	//----- nvinfo : EIATTR_MERCURY_ISA_VERSION
	.align		4
        /*0070*/ 	.byte	0x03, 0x5f
        /*0072*/ 	.short	0x0101


	//----- nvinfo : EIATTR_VRC_CTA_INIT_COUNT
	.align		4
        /*0074*/ 	.byte	0x02, 0x4a
	.zero		1
	.zero		1


	//----- nvinfo : EIATTR_EXIT_INSTR_OFFSETS
	.align		4
        /*0078*/ 	.byte	0x04, 0x1c
        /*007a*/ 	.short	(.L_27 - .L_26)


	//   ....[0]....
.L_26:
        /*007c*/ 	.word	0x00000160


	//----- nvinfo : EIATTR_CBANK_PARAM_SIZE
	.align		4
.L_27:
        /*0080*/ 	.byte	0x03, 0x19
        /*0082*/ 	.short	0x0030


	//----- nvinfo : EIATTR_PARAM_CBANK
	.align		4
        /*0084*/ 	.byte	0x04, 0x0a
        /*0086*/ 	.short	(.L_29 - .L_28)
	.align		4
.L_28:
        /*0088*/ 	.word	index@(.nv.constant0._Z6vecMulPfS_fS_iPi)
        /*008c*/ 	.short	0x0380
        /*008e*/ 	.short	0x0030


	//----- nvinfo : EIATTR_SW_WAR
	.align		4
.L_29:
        /*0090*/ 	.byte	0x04, 0x36
        /*0092*/ 	.short	(.L_31 - .L_30)
.L_30:
        /*0094*/ 	.word	0x00000008
.L_31:


//--------------------- .nv.info._Z6vecAddPfS_S_  --------------------------
	.section	.nv.info._Z6vecAddPfS_S_,"",@"SHT_CUDA_INFO"
	.sectionflags	@""
	.align	4


	//----- nvinfo : EIATTR_CUDA_API_VERSION
	.align		4
        /*0000*/ 	.byte	0x04, 0x37
        /*0002*/ 	.short	(.L_33 - .L_32)
.L_32:
        /*0004*/ 	.word	0x00000082


	//----- nvinfo : EIATTR_KPARAM_INFO
	.align		4
.L_33:
        /*0008*/ 	.byte	0x04, 0x17
        /*000a*/ 	.short	(.L_35 - .L_34)
.L_34:
        /*000c*/ 	.word	0x00000000
        /*0010*/ 	.short	0x0002
        /*0012*/ 	.short	0x0010
        /*0014*/ 	.byte	0x00, 0xf5, 0x21, 0x00


	//----- nvinfo : EIATTR_KPARAM_INFO
	.align		4
.L_35:
        /*0018*/ 	.byte	0x04, 0x17
        /*001a*/ 	.short	(.L_37 - .L_36)
.L_36:
        /*001c*/ 	.word	0x00000000
        /*0020*/ 	.short	0x0001
        /*0022*/ 	.short	0x0008
        /*0024*/ 	.byte	0x00, 0xf5, 0x21, 0x00


	//----- nvinfo : EIATTR_KPARAM_INFO
	.align		4
.L_37:
        /*0028*/ 	.byte	0x04, 0x17
        /*002a*/ 	.short	(.L_39 - .L_38)
.L_38:
        /*002c*/ 	.word	0x00000000
        /*0030*/ 	.short	0x0000
        /*0032*/ 	.short	0x0000
        /*0034*/ 	.byte	0x00, 0xf5, 0x21, 0x00


	//----- nvinfo : EIATTR_SPARSE_MMA_MASK
	.align		4
.L_39:
        /*0038*/ 	.byte	0x03, 0x50
        /*003a*/ 	.short	0x0000


	//----- nvinfo : EIATTR_MAXREG_COUNT
	.align		4
        /*003c*/ 	.byte	0x03, 0x1b
        /*003e*/ 	.short	0x00ff


	//----- nvinfo : EIATTR_MERCURY_ISA_VERSION
	.align		4
        /*0040*/ 	.byte	0x03, 0x5f
        /*0042*/ 	.short	0x0101


	//----- nvinfo : EIATTR_VRC_CTA_INIT_COUNT
	.align		4
        /*0044*/ 	.byte	0x02, 0x4a
	.zero		1
	.zero		1


	//----- nvinfo : EIATTR_EXIT_INSTR_OFFSETS
	.align		4
        /*0048*/ 	.byte	0x04, 0x1c
        /*004a*/ 	.short	(.L_41 - .L_40)


	//   ....[0]....
.L_40:
        /*004c*/ 	.word	0x00000100


	//----- nvinfo : EIATTR_CBANK_PARAM_SIZE
	.align		4
.L_41:
        /*0050*/ 	.byte	0x03, 0x19
        /*0052*/ 	.short	0x0018


	//----- nvinfo : EIATTR_PARAM_CBANK
	.align		4
        /*0054*/ 	.byte	0x04, 0x0a
        /*0056*/ 	.short	(.L_43 - .L_42)
	.align		4
.L_42:
        /*0058*/ 	.word	index@(.nv.constant0._Z6vecAddPfS_S_)
        /*005c*/ 	.short	0x0380
        /*005e*/ 	.short	0x0018


	//----- nvinfo : EIATTR_SW_WAR
	.align		4
.L_43:
        /*0060*/ 	.byte	0x04, 0x36
        /*0062*/ 	.short	(.L_45 - .L_44)
.L_44:
        /*0064*/ 	.word	0x00000008
.L_45:


//--------------------- .nv.callgraph             --------------------------
	.section	.nv.callgraph,"",@"SHT_CUDA_CALLGRAPH"
	.align	4
	.sectionentsize	8
	.align		4
        /*0000*/ 	.word	0x00000000
	.align		4
        /*0004*/ 	.word	0xffffffff
	.align		4
        /*0008*/ 	.word	0x00000000
	.align		4
        /*000c*/ 	.word	0xfffffffe
	.align		4
        /*0010*/ 	.word	0x00000000
	.align		4
        /*0014*/ 	.word	0xfffffffd
	.align		4
        /*0018*/ 	.word	0x00000000
	.align		4
        /*001c*/ 	.word	0xfffffffc


//--------------------- .text._Z6vecMulPfS_fS_iPi --------------------------
	.section	.text._Z6vecMulPfS_fS_iPi,"ax",@progbits
	.align	128
        .global         _Z6vecMulPfS_fS_iPi
        .type           _Z6vecMulPfS_fS_iPi,@function
        .size           _Z6vecMulPfS_fS_iPi,(.L_x_2 - _Z6vecMulPfS_fS_iPi)
        .other          _Z6vecMulPfS_fS_iPi,@"STO_CUDA_ENTRY STV_DEFAULT"
_Z6vecMulPfS_fS_iPi:
.text._Z6vecMulPfS_fS_iPi:
[----:B------:R-:W-:Y:S01]  /*0000*/  LDC R1, c[0x0][0x37c] ;  /* 0x0000df00ff017b82 */ /* 0x000fe20000000800 */
[----:B------:R-:W0:Y:S07]  /*0010*/  S2R R15, SR_TID.X ;  /* 0x00000000000f7919 */ /* 0x000e2e0000002100 */
[----:B------:R-:W0:Y:S01]  /*0020*/  LDC.64 R2, c[0x0][0x380] ;  /* 0x0000e000ff027b82 */ /* 0x000e220000000a00 */
[----:B------:R-:W1:Y:S01]  /*0030*/  LDCU.64 UR4, c[0x0][0x358] ;  /* 0x00006b00ff0477ac */ /* 0x000e620008000a00 */
[----:B------:R-:W2:Y:S06]  /*0040*/  LDCU UR7, c[0x0][0x3a0] ;  /* 0x00007400ff0777ac */ /* 0x000eac0008000800 */
[----:B------:R-:W3:Y:S01]  /*0050*/  LDC.64 R4, c[0x0][0x388] ;  /* 0x0000e200ff047b82 */ /* 0x000ee20000000a00 */
[----:B------:R-:W4:Y:S07]  /*0060*/  LDCU UR6, c[0x0][0x390] ;  /* 0x00007200ff0677ac */ /* 0x000f2e0008000800 */
[----:B------:R-:W5:Y:S08]  /*0070*/  LDC.64 R6, c[0x0][0x3a8] ;  /* 0x0000ea00ff067b82 */ /* 0x000f700000000a00 */
[----:B------:R-:W4:Y:S01]  /*0080*/  LDC.64 R8, c[0x0][0x398] ;  /* 0x0000e600ff087b82 */ /* 0x000f220000000a00 */
[----:B0-----:R-:W-:-:S04]  /*0090*/  IMAD.WIDE.U32 R2, R15, 0x4, R2 ;  /* 0x000000040f027825 */ /* 0x001fc800078e0002 */
[C---:B---3--:R-:W-:Y:S02]  /*00a0*/  IMAD.WIDE.U32 R4, R15.reuse, 0x4, R4 ;  /* 0x000000040f047825 */ /* 0x048fe400078e0004 */
[----:B-1----:R-:W3:Y:S02]  /*00b0*/  LDG.E R2, desc[UR4][R2.64] ;  /* 0x0000000402027981 */ /* 0x002ee4000c1e1900 */
[C---:B-----5:R-:W-:Y:S02]  /*00c0*/  IMAD.WIDE.U32 R6, R15.reuse, 0x4, R6 ;  /* 0x000000040f067825 */ /* 0x060fe400078e0006 */
[----:B------:R-:W3:Y:S04]  /*00d0*/  LDG.E R5, desc[UR4][R4.64] ;  /* 0x0000000404057981 */ /* 0x000ee8000c1e1900 */
[----:B------:R-:W5:Y:S01]  /*00e0*/  LDG.E R6, desc[UR4][R6.64] ;  /* 0x0000000406067981 */ /* 0x000f62000c1e1900 */
[----:B--2---:R-:W-:Y:S01]  /*00f0*/  I2FP.F32.S32 R11, UR7 ;  /* 0x00000007000b7c45 */ /* 0x004fe20008201400 */
[----:B----4-:R-:W-:-:S04]  /*0100*/  IMAD.WIDE.U32 R8, R15, 0x4, R8 ;  /* 0x000000040f087825 */ /* 0x010fc800078e0008 */
[----:B---3--:R-:W-:-:S04]  /*0110*/  FFMA R0, R2, R5, UR6 ;  /* 0x0000000602007e23 */ /* 0x008fc80008000005 */
[----:B------:R-:W-:Y:S01]  /*0120*/  FADD R0, R0, R11 ;  /* 0x0000000b00007221 */ /* 0x000fe20000000000 */
[----:B-----5:R-:W-:-:S05]  /*0130*/  I2FP.F32.S32 R13, R6 ;  /* 0x00000006000d7245 */ /* 0x020fca0000201400 */
[----:B------:R-:W-:-:S05]  /*0140*/  FADD R13, R0, R13 ;  /* 0x0000000d000d7221 */ /* 0x000fca0000000000 */
[----:B------:R-:W-:Y:S01]  /*0150*/  STG.E desc[UR4][R8.64], R13 ;  /* 0x0000000d08007986 */ /* 0x000fe2000c101904 */
[----:B------:R-:W-:Y:S05]  /*0160*/  EXIT ;  /* 0x000000000000794d */ /* 0x000fea0003800000 */
.L_x_0:
[----:B------:R-:W-:-:S00]  /*0170*/  BRA `(.L_x_0) ;  /* 0xfffffffc00fc7947 */ /* 0x000fc0000383ffff */
[----:B------:R-:W-:-:S00]  /*0180*/  NOP ;  /* 0x0000000000007918 */ /* 0x000fc00000000000 */
[----:B------:R-:W-:-:S00]  /*0190*/  NOP ;  /* 0x0000000000007918 */ /* 0x000fc00000000000 */
[----:B------:R-:W-:-:S00]  /*01a0*/  NOP ;  /* 0x0000000000007918 */ /* 0x000fc00000000000 */
[----:B------:R-:W-:-:S00]  /*01b0*/  NOP ;  /* 0x0000000000007918 */ /* 0x000fc00000000000 */
[----:B------:R-:W-:-:S00]  /*01c0*/  NOP ;  /* 0x0000000000007918 */ /* 0x000fc00000000000 */
[----:B------:R-:W-:-:S00]  /*01d0*/  NOP ;  /* 0x0000000000007918 */ /* 0x000fc00000000000 */
[----:B------:R-:W-:-:S00]  /*01e0*/  NOP ;  /* 0x0000000000007918 */ /* 0x000fc00000000000 */
[----:B------:R-:W-:-:S00]  /*01f0*/  NOP ;  /* 0x0000000000007918 */ /* 0x000fc00000000000 */
.L_x_2:


//--------------------- .text._Z6vecAddPfS_S_     --------------------------
	.section	.text._Z6vecAddPfS_S_,"ax",@progbits
	.align	128
        .global         _Z6vecAddPfS_S_
        .type           _Z6vecAddPfS_S_,@function
        .size           _Z6vecAddPfS_S_,(.L_x_3 - _Z6vecAddPfS_S_)
        .other          _Z6vecAddPfS_S_,@"STO_CUDA_ENTRY STV_DEFAULT"
_Z6vecAddPfS_S_:
.text._Z6vecAddPfS_S_:
[----:B------:R-:W-:Y:S01]  /*0000*/  LDC R1, c[0x0][0x37c] ;  /* 0x0000df00ff017b82 */ /* 0x000fe20000000800 */
[----:B------:R-:W0:Y:S07]  /*0010*/  S2R R0, SR_TID.X ;  /* 0x0000000000007919 */ /* 0x000e2e0000002100 */
[----:B------:R-:W0:Y:S01]  /*0020*/  S2UR UR6, SR_CTAID.X ;  /* 0x00000000000679c3 */ /* 0x000e220000002500 */
[----:B------:R-:W1:Y:S07]  /*0030*/  LDCU.64 UR4, c[0x0][0x358] ;  /* 0x00006b00ff0477ac */ /* 0x000e6e0008000a00 */
[----:B------:R-:W0:Y:S08]  /*0040*/  LDC R9, c[0x0][0x360] ;  /* 0x0000d800ff097b82 */ /* 0x000e300000000800 */
[----:B------:R-:W2:Y:S08]  /*0050*/  LDC.64 R2, c[0x0][0x380] ;  /* 0x0000e000ff027b82 */ /* 0x000eb00000000a00 */
[----:B------:R-:W3:Y:S01]  /*0060*/  LDC.64 R4, c[0x0][0x388] ;  /* 0x0000e200ff047b82 */ /* 0x000ee20000000a00 */
[----:B0-----:R-:W-:-:S07]  /*0070*/  IMAD R9, R9, UR6, R0 ;  /* 0x0000000609097c24 */ /* 0x001fce000f8e0200 */
[----:B------:R-:W0:Y:S01]  /*0080*/  LDC.64 R6, c[0x0][0x390] ;  /* 0x0000e400ff067b82 */ /* 0x000e220000000a00 */
[----:B--2---:R-:W-:-:S06]  /*0090*/  IMAD.WIDE R2, R9, 0x4, R2 ;  /* 0x0000000409027825 */ /* 0x004fcc00078e0202 */
[----:B-1----:R-:W2:Y:S01]  /*00a0*/  LDG.E R2, desc[UR4][R2.64] ;  /* 0x0000000402027981 */ /* 0x002ea2000c1e1900 */
[----:B---3--:R-:W-:-:S06]  /*00b0*/  IMAD.WIDE R4, R9, 0x4, R4 ;  /* 0x0000000409047825 */ /* 0x008fcc00078e0204 */
[----:B------:R-:W2:Y:S01]  /*00c0*/  LDG.E R5, desc[UR4][R4.64] ;  /* 0x0000000404057981 */ /* 0x000ea2000c1e1900 */
[----:B0-----:R-:W-:-:S04]  /*00d0*/  IMAD.WIDE R6, R9, 0x4, R6 ;  /* 0x0000000409067825 */ /* 0x001fc800078e0206 */
[----:B--2---:R-:W-:-:S05]  /*00e0*/  FADD R9, R2, R5 ;  /* 0x0000000502097221 */ /* 0x004fca0000000000 */
[----:B------:R-:W-:Y:S01]  /*00f0*/  STG.E desc[UR4][R6.64], R9 ;  /* 0x0000000906007986 */ /* 0x000fe2000c101904 */
[----:B------:R-:W-:Y:S05]  /*0100*/  EXIT ;  /* 0x000000000000794d */ /* 0x000fea0003800000 */
.L_x_1:
        /* <DEDUP_REMOVED lines=15> */
.L_x_3:


//--------------------- .nv.shared.reserved.0     --------------------------
	.section	.nv.shared.reserved.0,"aw",@nobits
	.weak		__nv_reservedSMEM_offset_0_alias
	.size		__nv_reservedSMEM_offset_0_alias, 0, 64
	.other		__nv_reservedSMEM_offset_0_alias,@"STO_CUDA_RESERVED_SHARED STV_DEFAULT"
__nv_reservedSMEM_offset_0_alias:
	.zero		0
	.zero		64


//--------------------- .nv.constant0._Z6vecMulPfS_fS_iPi --------------------------
	.section	.nv.constant0._Z6vecMulPfS_fS_iPi,"a",@progbits
	.sectionflags	@""
	.align	4
.nv.constant0._Z6vecMulPfS_fS_iPi:
	.zero		944


//--------------------- .nv.constant0._Z6vecAddPfS_S_ --------------------------
	.section	.nv.constant0._Z6vecAddPfS_S_,"a",@progbits
	.sectionflags	@""
	.align	4
.nv.constant0._Z6vecAddPfS_S_:
	.zero		920


//--------------------- SYMBOLS --------------------------

	.type		.nv.reservedSmem.offset0,@object
	.size		.nv.reservedSmem.offset0,0x4
